//
// Generated by NVIDIA NVVM Compiler
//
// Compiler Build ID: CL-36424714
// Cuda compilation tools, release 13.0, V13.0.88
// Based on NVVM 20.0.0
//

.version 9.0
.target sm_100
.address_size 64

	// .globl	_Z11powerKernelPfif

.visible .entry _Z11powerKernelPfif(
	.param .u64 .ptr .align 1 _Z11powerKernelPfif_param_0,
	.param .u32 _Z11powerKernelPfif_param_1,
	.param .f32 _Z11powerKernelPfif_param_2
)
{
	.reg .pred 	%p<23>;
	.reg .b32 	%r<20>;
	.reg .b32 	%f<77>;
	.reg .b64 	%rd<5>;

	ld.param.u64 	%rd2, [_Z11powerKernelPfif_param_0];
	ld.param.u32 	%r2, [_Z11powerKernelPfif_param_1];
	ld.param.f32 	%f10, [_Z11powerKernelPfif_param_2];
	mov.u32 	%r3, %ctaid.x;
	mov.u32 	%r4, %ntid.x;
	mov.u32 	%r5, %tid.x;
	mad.lo.s32 	%r1, %r3, %r4, %r5;
	setp.ge.s32 	%p1, %r1, %r2;
	mov.f32 	%f76, 0f3F800000;
	@%p1 bra 	$L__BB0_10;
	cvta.to.global.u64 	%rd3, %rd2;
	mul.wide.s32 	%rd4, %r1, 4;
	add.s64 	%rd1, %rd3, %rd4;
	ld.global.f32 	%f1, [%rd1];
	mul.f32 	%f12, %f10, 0f3F000000;
	cvt.rzi.f32.f32 	%f13, %f12;
	add.f32 	%f14, %f13, %f13;
	sub.f32 	%f15, %f10, %f14;
	abs.f32 	%f2, %f15;
	abs.f32 	%f3, %f1;
	setp.lt.f32 	%p2, %f3, 0f00800000;
	mul.f32 	%f16, %f3, 0f4B800000;
	selp.f32 	%f17, %f16, %f3, %p2;
	selp.f32 	%f18, 0fC1C00000, 0f00000000, %p2;
	mov.b32 	%r6, %f17;
	add.s32 	%r7, %r6, -1060439283;
	and.b32  	%r8, %r7, -8388608;
	sub.s32 	%r9, %r6, %r8;
	mov.b32 	%f19, %r9;
	cvt.rn.f32.s32 	%f20, %r8;
	fma.rn.f32 	%f21, %f20, 0f34000000, %f18;
	add.f32 	%f22, %f19, 0fBF800000;
	add.f32 	%f23, %f19, 0f3F800000;
	rcp.approx.ftz.f32 	%f24, %f23;
	add.f32 	%f25, %f22, %f22;
	mul.f32 	%f26, %f25, %f24;
	mul.f32 	%f27, %f26, %f26;
	sub.f32 	%f28, %f22, %f26;
	add.f32 	%f29, %f28, %f28;
	neg.f32 	%f30, %f26;
	fma.rn.f32 	%f31, %f30, %f22, %f29;
	mul.rn.f32 	%f32, %f24, %f31;
	fma.rn.f32 	%f33, %f27, 0f3A2C32E4, 0f3B52E7DB;
	fma.rn.f32 	%f34, %f33, %f27, 0f3C93BB73;
	fma.rn.f32 	%f35, %f34, %f27, 0f3DF6384F;
	mul.rn.f32 	%f36, %f35, %f27;
	fma.rn.f32 	%f37, %f26, 0f3FB8AA3B, %f21;
	sub.f32 	%f38, %f21, %f37;
	fma.rn.f32 	%f39, %f26, 0f3FB8AA3B, %f38;
	fma.rn.f32 	%f40, %f32, 0f3FB8AA3B, %f39;
	fma.rn.f32 	%f41, %f26, 0f32A55E34, %f40;
	mul.f32 	%f42, %f36, 0f40400000;
	fma.rn.f32 	%f43, %f42, %f32, %f41;
	fma.rn.f32 	%f44, %f36, %f26, %f43;
	add.rn.f32 	%f45, %f37, %f44;
	neg.f32 	%f46, %f37;
	add.rn.f32 	%f47, %f45, %f46;
	neg.f32 	%f48, %f47;
	add.rn.f32 	%f49, %f44, %f48;
	mul.rn.f32 	%f50, %f45, %f10;
	neg.f32 	%f51, %f50;
	fma.rn.f32 	%f52, %f45, %f10, %f51;
	fma.rn.f32 	%f53, %f49, %f10, %f52;
	cvt.rni.f32.f32 	%f54, %f50;
	sub.f32 	%f55, %f50, %f54;
	add.f32 	%f56, %f55, %f53;
	fma.rn.f32 	%f57, %f56, 0f391FCB8E, 0f3AAF85ED;
	fma.rn.f32 	%f58, %f57, %f56, 0f3C1D9856;
	fma.rn.f32 	%f59, %f58, %f56, 0f3D6357BB;
	fma.rn.f32 	%f60, %f59, %f56, 0f3E75FDEC;
	fma.rn.f32 	%f61, %f60, %f56, 0f3F317218;
	fma.rn.f32 	%f62, %f61, %f56, 0f3F800000;
	cvt.rzi.s32.f32 	%r10, %f54;
	setp.gt.f32 	%p3, %f54, 0f00000000;
	selp.b32 	%r11, 0, -2097152000, %p3;
	add.s32 	%r12, %r11, 2130706432;
	mov.b32 	%f63, %r12;
	mul.f32 	%f64, %f62, %f63;
	shl.b32 	%r13, %r10, 23;
	sub.s32 	%r14, %r13, %r11;
	mov.b32 	%f65, %r14;
	mul.f32 	%f66, %f64, %f65;
	abs.f32 	%f67, %f50;
	setp.gt.f32 	%p4, %f67, 0f43180000;
	setp.lt.f32 	%p5, %f50, 0f00000000;
	selp.f32 	%f68, 0f00000000, 0f7F800000, %p5;
	selp.f32 	%f4, %f68, %f66, %p4;
	setp.eq.f32 	%p6, %f1, 0f3F800000;
	setp.eq.f32 	%p7, %f10, 0f00000000;
	or.pred  	%p8, %p7, %p6;
	@%p8 bra 	$L__BB0_9;
	setp.num.f32 	%p9, %f3, %f3;
	abs.f32 	%f69, %f10;
	setp.num.f32 	%p10, %f69, %f69;
	and.pred  	%p11, %p9, %p10;
	@%p11 bra 	$L__BB0_4;
	add.rn.f32 	%f76, %f1, %f10;
	bra.uni 	$L__BB0_9;
$L__BB0_4:
	setp.neu.f32 	%p12, %f1, 0f00000000;
	setp.neu.f32 	%p13, %f3, 0f7F800000;
	and.pred  	%p14, %p12, %p13;
	@%p14 bra 	$L__BB0_6;
	setp.neu.f32 	%p21, %f2, 0f3F800000;
	add.f32 	%f74, %f1, %f1;
	mov.b32 	%r15, %f74;
	setp.lt.f32 	%p22, %f10, 0f00000000;
	xor.b32  	%r16, %r15, 2139095040;
	selp.b32 	%r17, %r16, %r15, %p22;
	and.b32  	%r18, %r17, 2147483647;
	selp.b32 	%r19, %r18, %r17, %p21;
	mov.b32 	%f76, %r19;
	bra.uni 	$L__BB0_9;
$L__BB0_6:
	setp.eq.f32 	%p15, %f1, 0fBF800000;
	setp.eq.f32 	%p16, %f69, 0f7F800000;
	and.pred  	%p17, %p15, %p16;
	@%p17 bra 	$L__BB0_9;
	setp.geu.f32 	%p18, %f1, 0f00000000;
	mov.f32 	%f76, %f4;
	@%p18 bra 	$L__BB0_9;
	setp.neu.f32 	%p19, %f2, 0f3F800000;
	neg.f32 	%f71, %f4;
	selp.f32 	%f72, %f4, %f71, %p19;
	cvt.rmi.f32.f32 	%f73, %f10;
	setp.neu.f32 	%p20, %f10, %f73;
	selp.f32 	%f76, 0f7FFFFFFF, %f72, %p20;
$L__BB0_9:
	st.global.f32 	[%rd1], %f76;
$L__BB0_10:
	ret;

}


// ===== COMPILED SASS (sm_100) =====

	.target	sm_100

	.elftype	@"ET_EXEC"


//--------------------- .note.nv.tkinfo           --------------------------
	.section	.note.nv.tkinfo,"",@"SHT_NOTE"
	.sectionflags	@"SHF_NOTE_NV_TKINFO"
	.tkinfo
        /*0018*/ 	.word	0x00000002
        /*0030*/ 	.string	""
        /*0030*/ 	.string	"ptxas"
        /*0030*/ 	.string	"Cuda compilation tools, release 13.0, V13.0.88"
        /*0030*/ 	.string	"Build cuda_13.0.r13.0/compiler.36424714_0"
        /*0030*/ 	.string	"-arch sm_100 -m 64 "



//--------------------- .note.nv.cuinfo           --------------------------
	.section	.note.nv.cuinfo,"",@"SHT_NOTE"
	.sectionflags	@"SHF_NOTE_NV_CUINFO"
        /*0018*/ 	.short	0x0002
        /*001a*/ 	.short	0x0064
        /*001c*/ 	.short	0x0082
	.zero		2


//--------------------- .nv.info                  --------------------------
	.section	.nv.info,"",@"SHT_CUDA_INFO"
	.align	4


	//----- nvinfo : EIATTR_REGCOUNT
	.align		4
        /*0000*/ 	.byte	0x04, 0x2f
        /*0002*/ 	.short	(.L_1 - .L_0)
	.align		4
.L_0:
        /*0004*/ 	.word	index@(_Z11powerKernelPfif)
        /*0008*/ 	.word	0x00000010


	//----- nvinfo : EIATTR_FRAME_SIZE
	.align		4
.L_1:
        /*000c*/ 	.byte	0x04, 0x11
        /*000e*/ 	.short	(.L_3 - .L_2)
	.align		4
.L_2:
        /*0010*/ 	.word	index@(_Z11powerKernelPfif)
        /*0014*/ 	.word	0x00000000


	//----- nvinfo : EIATTR_MIN_STACK_SIZE
	.align		4
.L_3:
        /*0018*/ 	.byte	0x04, 0x12
        /*001a*/ 	.short	(.L_5 - .L_4)
	.align		4
.L_4:
        /*001c*/ 	.word	index@(_Z11powerKernelPfif)
        /*0020*/ 	.word	0x00000000
.L_5:


//--------------------- .nv.compat                --------------------------
	.section	.nv.compat,"",@"SHT_CUDA_COMPAT_INFO"
	.align	4
        /*0000*/ 	.byte	0x02, 0x09, 0x00, 0x00, 0x02, 0x02, 0x01, 0x00, 0x02, 0x05, 0x05, 0x00, 0x03, 0x07, 0x01, 0x01
        /*0010*/ 	.byte	0x02, 0x03, 0x00, 0x00, 0x02, 0x06, 0x01, 0x00, 0x04, 0x0b, 0x08, 0x00, 0x01, 0x00, 0x00, 0x00
        /*0020*/ 	.byte	0x00, 0x00, 0x00, 0x00


//--------------------- .nv.info._Z11powerKernelPfif --------------------------
	.section	.nv.info._Z11powerKernelPfif,"",@"SHT_CUDA_INFO"
	.sectionflags	@""
	.align	4


	//----- nvinfo : EIATTR_CUDA_API_VERSION
	.align		4
        /*0000*/ 	.byte	0x04, 0x37
        /*0002*/ 	.short	(.L_7 - .L_6)
.L_6:
        /*0004*/ 	.word	0x00000082


	//----- nvinfo : EIATTR_KPARAM_INFO
	.align		4
.L_7:
        /*0008*/ 	.byte	0x04, 0x17
        /*000a*/ 	.short	(.L_9 - .L_8)
.L_8:
        /*000c*/ 	.word	0x00000000
        /*0010*/ 	.short	0x0002
        /*0012*/ 	.short	0x000c
        /*0014*/ 	.byte	0x00, 0xf0, 0x11, 0x00


	//----- nvinfo : EIATTR_KPARAM_INFO
	.align		4
.L_9:
        /*0018*/ 	.byte	0x04, 0x17
        /*001a*/ 	.short	(.L_11 - .L_10)
.L_10:
        /*001c*/ 	.word	0x00000000
        /*0020*/ 	.short	0x0001
        /*0022*/ 	.short	0x0008
        /*0024*/ 	.byte	0x00, 0xf0, 0x11, 0x00


	//----- nvinfo : EIATTR_KPARAM_INFO
	.align		4
.L_11:
        /*0028*/ 	.byte	0x04, 0x17
        /*002a*/ 	.short	(.L_13 - .L_12)
.L_12:
        /*002c*/ 	.word	0x00000000
        /*0030*/ 	.short	0x0000
        /*0032*/ 	.short	0x0000
        /*0034*/ 	.byte	0x00, 0xf5, 0x21, 0x00


	//----- nvinfo : EIATTR_SPARSE_MMA_MASK
	.align		4
.L_13:
        /*0038*/ 	.byte	0x03, 0x50
        /*003a*/ 	.short	0x0000


	//----- nvinfo : EIATTR_MAXREG_COUNT
	.align		4
        /*003c*/ 	.byte	0x03, 0x1b
        /*003e*/ 	.short	0x00ff


	//----- nvinfo : EIATTR_MERCURY_ISA_VERSION
	.align		4
        /*0040*/ 	.byte	0x03, 0x5f
        /*0042*/ 	.short	0x0101


	//----- nvinfo : EIATTR_VRC_CTA_INIT_COUNT
	.align		4
        /*0044*/ 	.byte	0x02, 0x4a
	.zero		1
	.zero		1


	//----- nvinfo : EIATTR_EXIT_INSTR_OFFSETS
	.align		4
        /*0048*/ 	.byte	0x04, 0x1c
        /*004a*/ 	.short	(.L_15 - .L_14)


	//   ....[0]....
.L_14:
        /*004c*/ 	.word	0x00000070


	//   ....[1]....
        /*0050*/ 	.word	0x00000690


	//----- nvinfo : EIATTR_CRS_STACK_SIZE
	.align		4
.L_15:
        /*0054*/ 	.byte	0x04, 0x1e
        /*0056*/ 	.short	(.L_17 - .L_16)
.L_16:
        /*0058*/ 	.word	0x00000000


	//----- nvinfo : EIATTR_CBANK_PARAM_SIZE
	.align		4
.L_17:
        /*005c*/ 	.byte	0x03, 0x19
        /*005e*/ 	.short	0x0010


	//----- nvinfo : EIATTR_PARAM_CBANK
	.align		4
        /*0060*/ 	.byte	0x04, 0x0a
        /*0062*/ 	.short	(.L_19 - .L_18)
	.align		4
.L_18:
        /*0064*/ 	.word	index@(.nv.constant0._Z11powerKernelPfif)
        /*0068*/ 	.short	0x0380
        /*006a*/ 	.short	0x0010


	//----- nvinfo : EIATTR_SW_WAR
	.align		4
.L_19:
        /*006c*/ 	.byte	0x04, 0x36
        /*006e*/ 	.short	(.L_21 - .L_20)
.L_20:
        /*0070*/ 	.word	0x00000008
.L_21:


//--------------------- .nv.callgraph             --------------------------
	.section	.nv.callgraph,"",@"SHT_CUDA_CALLGRAPH"
	.align	4
	.sectionentsize	8
	.align		4
        /*0000*/ 	.word	0x00000000
	.align		4
        /*0004*/ 	.word	0xffffffff
	.align		4
        /*0008*/ 	.word	0x00000000
	.align		4
        /*000c*/ 	.word	0xfffffffe
	.align		4
        /*0010*/ 	.word	0x00000000
	.align		4
        /*0014*/ 	.word	0xfffffffd
	.align		4
        /*0018*/ 	.word	0x00000000
	.align		4
        /*001c*/ 	.word	0xfffffffc


//--------------------- .text._Z11powerKernelPfif --------------------------
	.section	.text._Z11powerKernelPfif,"ax",@progbits
	.align	128
        .global         _Z11powerKernelPfif
        .type           _Z11powerKernelPfif,@function
        .size           _Z11powerKernelPfif,(.L_x_3 - _Z11powerKernelPfif)
        .other          _Z11powerKernelPfif,@"STO_CUDA_ENTRY STV_DEFAULT"
_Z11powerKernelPfif:
.text._Z11powerKernelPfif:
[----:B------:R-:W-:Y:S01]  /*0000*/  LDC R1, c[0x0][0x37c] ;  /* 0x0000df00ff017b82 */ /* 0x000fe20000000800 */
[----:B------:R-:W0:Y:S07]  /*0010*/  S2R R0, SR_TID.X ;  /* 0x0000000000007919 */ /* 0x000e2e0000002100 */
[----:B------:R-:W0:Y:S01]  /*0020*/  S2UR UR4, SR_CTAID.X ;  /* 0x00000000000479c3 */ /* 0x000e220000002500 */
[----:B------:R-:W1:Y:S07]  /*0030*/  LDCU UR5, c[0x0][0x388] ;  /* 0x00007100ff0577ac */ /* 0x000e6e0008000800 */
[----:B------:R-:W0:Y:S02]  /*0040*/  LDC R5, c[0x0][0x360] ;  /* 0x0000d800ff057b82 */ /* 0x000e240000000800 */
[----:B0-----:R-:W-:-:S05]  /*0050*/  IMAD R5, R5, UR4, R0 ;  /* 0x0000000405057c24 */ /* 0x001fca000f8e0200 */
[----:B-1----:R-:W-:-:S13]  /*0060*/  ISETP.GE.AND P0, PT, R5, UR5, PT ;  /* 0x0000000505007c0c */ /* 0x002fda000bf06270 */
[----:B------:R-:W-:Y:S05]  /*0070*/  @P0 EXIT ;  /* 0x000000000000094d */ /* 0x000fea0003800000 */
[----:B------:R-:W0:Y:S01]  /*0080*/  LDC.64 R2, c[0x0][0x380] ;  /* 0x0000e000ff027b82 */ /* 0x000e220000000a00 */
[----:B------:R-:W1:Y:S01]  /*0090*/  LDCU.64 UR4, c[0x0][0x358] ;  /* 0x00006b00ff0477ac */ /* 0x000e620008000a00 */
[----:B0-----:R-:W-:-:S05]  /*00a0*/  IMAD.WIDE R2, R5, 0x4, R2 ;  /* 0x0000000405027825 */ /* 0x001fca00078e0202 */
[----:B-1----:R-:W2:Y:S01]  /*00b0*/  LDG.E R0, desc[UR4][R2.64] ;  /* 0x0000000402007981 */ /* 0x002ea2000c1e1900 */
[----:B------:R-:W-:Y:S01]  /*00c0*/  HFMA2 R11, -RZ, RZ, 0.771484375, 0.21533203125 ;  /* 0x3a2c32e4ff0b7431 */ /* 0x000fe200000001ff */
[----:B------:R-:W-:Y:S01]  /*00d0*/  BSSY.RECONVERGENT B0, `(.L_x_0) ;  /* 0x000005a000007945 */ /* 0x000fe20003800200 */
[C---:B--2---:R-:W-:Y:S01]  /*00e0*/  FMUL R5, |R0|.reuse, 16777216 ;  /* 0x4b80000000057820 */ /* 0x044fe20000400200 */
[----:B------:R-:W-:-:S04]  /*00f0*/  FSETP.GEU.AND P0, PT, |R0|, 1.175494350822287508e-38, PT ;  /* 0x008000000000780b */ /* 0x000fc80003f0e200 */
[----:B------:R-:W-:-:S04]  /*0100*/  FSEL R5, R5, |R0|, !P0 ;  /* 0x4000000005057208 */ /* 0x000fc80004000000 */
[----:B------:R-:W-:-:S04]  /*0110*/  IADD3 R4, PT, PT, R5, -0x3f3504f3, RZ ;  /* 0xc0cafb0d05047810 */ /* 0x000fc80007ffe0ff */
[----:B------:R-:W-:Y:S02]  /*0120*/  LOP3.LUT R6, R4, 0xff800000, RZ, 0xc0, !PT ;  /* 0xff80000004067812 */ /* 0x000fe400078ec0ff */
[----:B------:R-:W-:Y:S02]  /*0130*/  FSEL R4, RZ, -24, P0 ;  /* 0xc1c00000ff047808 */ /* 0x000fe40000000000 */
[----:B------:R-:W-:-:S05]  /*0140*/  IADD3 R5, PT, PT, R5, -R6, RZ ;  /* 0x8000000605057210 */ /* 0x000fca0007ffe0ff */
[C---:B------:R-:W-:Y:S01]  /*0150*/  FADD R8, R5.reuse, 1 ;  /* 0x3f80000005087421 */ /* 0x040fe20000000000 */
[----:B------:R-:W-:-:S04]  /*0160*/  FADD R7, R5, -1 ;  /* 0xbf80000005077421 */ /* 0x000fc80000000000 */
[----:B------:R-:W-:Y:S01]  /*0170*/  FADD R5, R7, R7 ;  /* 0x0000000707057221 */ /* 0x000fe20000000000 */
[----:B------:R-:W0:Y:S03]  /*0180*/  MUFU.RCP R8, R8 ;  /* 0x0000000800087308 */ /* 0x000e260000001000 */
[----:B0-----:R-:W-:Y:S01]  /*0190*/  FMUL R9, R8, R5 ;  /* 0x0000000508097220 */ /* 0x001fe20000400000 */
[----:B------:R-:W-:-:S03]  /*01a0*/  I2FP.F32.S32 R5, R6 ;  /* 0x0000000600057245 */ /* 0x000fc60000201400 */
[----:B------:R-:W-:Y:S01]  /*01b0*/  FADD R10, R7, -R9 ;  /* 0x80000009070a7221 */ /* 0x000fe20000000000 */
[----:B------:R-:W-:Y:S01]  /*01c0*/  FMUL R6, R9, R9 ;  /* 0x0000000909067220 */ /* 0x000fe20000400000 */
[----:B------:R-:W-:Y:S02]  /*01d0*/  FFMA R4, R5, 1.1920928955078125e-07, R4 ;  /* 0x3400000005047823 */ /* 0x000fe40000000004 */
[----:B------:R-:W-:Y:S01]  /*01e0*/  FADD R10, R10, R10 ;  /* 0x0000000a0a0a7221 */ /* 0x000fe20000000000 */
[C---:B------:R-:W-:Y:S01]  /*01f0*/  FFMA R5, R6.reuse, R11, 0.0032181653659790754318 ;  /* 0x3b52e7db06057423 */ /* 0x040fe2000000000b */
[----:B------:R-:W-:Y:S02]  /*0200*/  FFMA R13, R9, 1.4426950216293334961, R4 ;  /* 0x3fb8aa3b090d7823 */ /* 0x000fe40000000004 */
[----:B------:R-:W-:Y:S01]  /*0210*/  FFMA R7, R7, -R9, R10 ;  /* 0x8000000907077223 */ /* 0x000fe2000000000a */
[----:B------:R-:W-:Y:S01]  /*0220*/  FFMA R11, R6, R5, 0.018033718690276145935 ;  /* 0x3c93bb73060b7423 */ /* 0x000fe20000000005 */
[----:B------:R-:W-:Y:S01]  /*0230*/  FADD R4, R4, -R13 ;  /* 0x8000000d04047221 */ /* 0x000fe20000000000 */
[----:B------:R-:W0:Y:S01]  /*0240*/  LDC R5, c[0x0][0x38c] ;  /* 0x0000e300ff057b82 */ /* 0x000e220000000800 */
[----:B------:R-:W-:Y:S01]  /*0250*/  FMUL R7, R8, R7 ;  /* 0x0000000708077220 */ /* 0x000fe20000400000 */
[----:B------:R-:W-:Y:S01]  /*0260*/  FFMA R11, R6, R11, 0.12022458761930465698 ;  /* 0x3df6384f060b7423 */ /* 0x000fe2000000000b */
[----:B------:R-:W-:-:S03]  /*0270*/  FFMA R4, R9, 1.4426950216293334961, R4 ;  /* 0x3fb8aa3b09047823 */ /* 0x000fc60000000004 */
[----:B------:R-:W-:Y:S01]  /*0280*/  FMUL R6, R6, R11 ;  /* 0x0000000b06067220 */ /* 0x000fe20000400000 */
[----:B------:R-:W-:Y:S01]  /*0290*/  FFMA R4, R7, 1.4426950216293334961, R4 ;  /* 0x3fb8aa3b07047823 */ /* 0x000fe20000000004 */
[----:B------:R-:W-:Y:S02]  /*02a0*/  MOV R11, 0x391fcb8e ;  /* 0x391fcb8e000b7802 */ /* 0x000fe40000000f00 */
[----:B------:R-:W-:Y:S01]  /*02b0*/  FMUL R8, R6, 3 ;  /* 0x4040000006087820 */ /* 0x000fe20000400000 */
[----:B------:R-:W-:-:S04]  /*02c0*/  FFMA R4, R9, 1.9251366722983220825e-08, R4 ;  /* 0x32a55e3409047823 */ /* 0x000fc80000000004 */
[----:B------:R-:W-:-:S04]  /*02d0*/  FFMA R7, R7, R8, R4 ;  /* 0x0000000807077223 */ /* 0x000fc80000000004 */
[----:B------:R-:W-:-:S04]  /*02e0*/  FFMA R6, R9, R6, R7 ;  /* 0x0000000609067223 */ /* 0x000fc80000000007 */
[----:B------:R-:W-:-:S04]  /*02f0*/  FADD R4, R13, R6 ;  /* 0x000000060d047221 */ /* 0x000fc80000000000 */
[----:B0-----:R-:W-:Y:S01]  /*0300*/  FMUL R7, R4, R5 ;  /* 0x0000000504077220 */ /* 0x001fe20000400000 */
[----:B------:R-:W-:-:S03]  /*0310*/  FADD R13, -R13, R4 ;  /* 0x000000040d0d7221 */ /* 0x000fc60000000100 */
[----:B------:R-:W0:Y:S01]  /*0320*/  FRND R8, R7 ;  /* 0x0000000700087307 */ /* 0x000e220000201000 */
[----:B------:R-:W-:Y:S01]  /*0330*/  FADD R6, R6, -R13 ;  /* 0x8000000d06067221 */ /* 0x000fe20000000000 */
[-C--:B------:R-:W-:Y:S01]  /*0340*/  FFMA R9, R4, R5.reuse, -R7 ;  /* 0x0000000504097223 */ /* 0x080fe20000000807 */
[C---:B------:R-:W-:Y:S02]  /*0350*/  FSETP.GT.AND P1, PT, |R7|.reuse, 152, PT ;  /* 0x431800000700780b */ /* 0x040fe40003f24200 */
[C---:B------:R-:W-:Y:S01]  /*0360*/  FSETP.GEU.AND P2, PT, R7.reuse, RZ, PT ;  /* 0x000000ff0700720b */ /* 0x040fe20003f4e000 */
[----:B------:R-:W-:Y:S02]  /*0370*/  FFMA R6, R6, R5, R9 ;  /* 0x0000000506067223 */ /* 0x000fe40000000009 */
[----:B------:R1:W2:Y:S01]  /*0380*/  F2I.NTZ R4, R7 ;  /* 0x0000000700047305 */ /* 0x0002a20000203100 */
[----:B0-----:R-:W-:Y:S01]  /*0390*/  FADD R9, R7, -R8 ;  /* 0x8000000807097221 */ /* 0x001fe20000000000 */
[----:B------:R-:W-:Y:S01]  /*03a0*/  FSETP.GT.AND P0, PT, R8, RZ, PT ;  /* 0x000000ff0800720b */ /* 0x000fe20003f04000 */
[----:B-1----:R-:W-:-:S02]  /*03b0*/  HFMA2 R7, -RZ, RZ, 1.875, 0 ;  /* 0x3f800000ff077431 */ /* 0x002fc400000001ff */
[----:B------:R-:W-:-:S04]  /*03c0*/  FADD R6, R6, R9 ;  /* 0x0000000906067221 */ /* 0x000fc80000000000 */
[----:B------:R-:W-:Y:S01]  /*03d0*/  FFMA R9, R6, R11, 0.0013391353422775864601 ;  /* 0x3aaf85ed06097423 */ /* 0x000fe2000000000b */
[----:B------:R-:W-:Y:S02]  /*03e0*/  SEL R11, RZ, 0x83000000, P0 ;  /* 0x83000000ff0b7807 */ /* 0x000fe40000000000 */
[----:B------:R-:W-:Y:S01]  /*03f0*/  FSETP.NEU.AND P0, PT, R0, 1, PT ;  /* 0x3f8000000000780b */ /* 0x000fe20003f0d000 */
[C---:B------:R-:W-:Y:S01]  /*0400*/  FFMA R9, R6.reuse, R9, 0.0096188392490148544312 ;  /* 0x3c1d985606097423 */ /* 0x040fe20000000009 */
[----:B------:R-:W-:Y:S02]  /*0410*/  IADD3 R8, PT, PT, R11, 0x7f000000, RZ ;  /* 0x7f0000000b087810 */ /* 0x000fe40007ffe0ff */
[----:B------:R-:W-:Y:S01]  /*0420*/  FSETP.EQ.OR P0, PT, R5, RZ, !P0 ;  /* 0x000000ff0500720b */ /* 0x000fe20004702400 */
[----:B------:R-:W-:Y:S01]  /*0430*/  FFMA R9, R6, R9, 0.055503588169813156128 ;  /* 0x3d6357bb06097423 */ /* 0x000fe20000000009 */
[----:B--2---:R-:W-:-:S03]  /*0440*/  LEA R11, R4, -R11, 0x17 ;  /* 0x8000000b040b7211 */ /* 0x004fc600078eb8ff */
[----:B------:R-:W-:-:S04]  /*0450*/  FFMA R9, R6, R9, 0.24022644758224487305 ;  /* 0x3e75fdec06097423 */ /* 0x000fc80000000009 */
[----:B------:R-:W-:-:S04]  /*0460*/  FFMA R9, R6, R9, 0.69314718246459960938 ;  /* 0x3f31721806097423 */ /* 0x000fc80000000009 */
[----:B------:R-:W-:-:S04]  /*0470*/  FFMA R9, R6, R9, 1 ;  /* 0x3f80000006097423 */ /* 0x000fc80000000009 */
[----:B------:R-:W-:-:S04]  /*0480*/  FMUL R8, R9, R8 ;  /* 0x0000000809087220 */ /* 0x000fc80000400000 */
[----:B------:R-:W-:Y:S01]  /*0490*/  FMUL R8, R8, R11 ;  /* 0x0000000b08087220 */ /* 0x000fe20000400000 */
[----:B------:R-:W-:Y:S01]  /*04a0*/  @P1 FSEL R8, RZ, +INF , !P2 ;  /* 0x7f800000ff081808 */ /* 0x000fe20005000000 */
[----:B------:R-:W-:Y:S06]  /*04b0*/  @P0 BRA `(.L_x_1) ;  /* 0x00000000006c0947 */ /* 0x000fec0003800000 */
[----:B------:R-:W-:-:S04]  /*04c0*/  FSETP.NAN.AND P0, PT, |R5|, |R5|, PT ;  /* 0x400000050500720b */ /* 0x000fc80003f08200 */
[----:B------:R-:W-:-:S13]  /*04d0*/  FSETP.NUM.AND P0, PT, |R0|, |R0|, !P0 ;  /* 0x400000000000720b */ /* 0x000fda0004707200 */
[----:B------:R-:W-:Y:S01]  /*04e0*/  @!P0 FADD R7, R0, R5 ;  /* 0x0000000500078221 */ /* 0x000fe20000000000 */
[----:B------:R-:W-:Y:S06]  /*04f0*/  @!P0 BRA `(.L_x_1) ;  /* 0x00000000005c8947 */ /* 0x000fec0003800000 */
[----:B------:R-:W-:Y:S01]  /*0500*/  FMUL R6, R5, 0.5 ;  /* 0x3f00000005067820 */ /* 0x000fe20000400000 */
[----:B------:R-:W-:-:S04]  /*0510*/  FSETP.NEU.AND P0, PT, |R0|, +INF , PT ;  /* 0x7f8000000000780b */ /* 0x000fc80003f0d200 */
[----:B------:R-:W-:Y:S01]  /*0520*/  FSETP.NEU.AND P0, PT, R0, RZ, P0 ;  /* 0x000000ff0000720b */ /* 0x000fe2000070d000 */
[----:B------:R-:W0:Y:S03]  /*0530*/  FRND.TRUNC R6, R6 ;  /* 0x0000000600067307 */ /* 0x000e26000020d000 */
[----:B------:R-:W-:Y:S01]  /*0540*/  FSETP.GEU.OR P1, PT, R5, RZ, P0 ;  /* 0x000000ff0500720b */ /* 0x000fe2000072e400 */
[----:B0-----:R-:W-:-:S04]  /*0550*/  FADD R4, R6, R6 ;  /* 0x0000000606047221 */ /* 0x001fc80000000000 */
[----:B------:R-:W-:-:S04]  /*0560*/  FADD R9, -R4, R5 ;  /* 0x0000000504097221 */ /* 0x000fc80000000100 */
[----:B------:R-:W-:Y:S01]  /*0570*/  @!P0 FADD R4, R0, R0 ;  /* 0x0000000000048221 */ /* 0x000fe20000000000 */
[----:B------:R-:W-:-:S04]  /*0580*/  FSETP.NEU.AND P2, PT, |R9|, 1, !P0 ;  /* 0x3f8000000900780b */ /* 0x000fc8000474d200 */
[----:B------:R-:W-:-:S09]  /*0590*/  @!P1 LOP3.LUT R4, R4, 0x7f800000, RZ, 0x3c, !PT ;  /* 0x7f80000004049812 */ /* 0x000fd200078e3cff */
[----:B------:R-:W-:-:S04]  /*05a0*/  @P2 LOP3.LUT R4, R4, 0x7fffffff, RZ, 0xc0, !PT ;  /* 0x7fffffff04042812 */ /* 0x000fc800078ec0ff */
[----:B------:R-:W-:Y:S01]  /*05b0*/  @!P0 MOV R7, R4 ;  /* 0x0000000400078202 */ /* 0x000fe20000000f00 */
[----:B------:R-:W-:Y:S06]  /*05c0*/  @!P0 BRA `(.L_x_1) ;  /* 0x0000000000288947 */ /* 0x000fec0003800000 */
[----:B------:R-:W-:Y:S02]  /*05d0*/  FSETP.NEU.AND P0, PT, |R5|, +INF , PT ;  /* 0x7f8000000500780b */ /* 0x000fe40003f0d200 */
[----:B------:R-:W-:-:S13]  /*05e0*/  FSETP.EQ.AND P1, PT, R0, -1, PT ;  /* 0xbf8000000000780b */ /* 0x000fda0003f22000 */
[----:B------:R-:W-:Y:S05]  /*05f0*/  @!P0 BRA P1, `(.L_x_1) ;  /* 0x00000000001c8947 */ /* 0x000fea0000800000 */
[----:B------:R-:W-:Y:S02]  /*0600*/  FSETP.GEU.AND P1, PT, R0, RZ, PT ;  /* 0x000000ff0000720b */ /* 0x000fe40003f2e000 */
[----:B------:R-:W-:-:S11]  /*0610*/  MOV R7, R8 ;  /* 0x0000000800077202 */ /* 0x000fd60000000f00 */
[----:B------:R-:W0:Y:S01]  /*0620*/  @!P1 FRND.FLOOR R0, R5 ;  /* 0x0000000500009307 */ /* 0x000e220000205000 */
[----:B------:R-:W-:Y:S02]  /*0630*/  @!P1 FSETP.NEU.AND P2, PT, |R9|, 1, PT ;  /* 0x3f8000000900980b */ /* 0x000fe40003f4d200 */
[----:B0-----:R-:W-:Y:S02]  /*0640*/  @!P1 FSETP.NEU.AND P0, PT, R0, R5, PT ;  /* 0x000000050000920b */ /* 0x001fe40003f0d000 */
[----:B------:R-:W-:-:S04]  /*0650*/  @!P1 FSEL R0, R8, -R8, P2 ;  /* 0x8000000808009208 */ /* 0x000fc80001000000 */
[----:B------:R-:W-:-:S07]  /*0660*/  @!P1 FSEL R7, R0, +QNAN , !P0 ;  /* 0x7fffffff00079808 */ /* 0x000fce0004000000 */
.L_x_1:
[----:B------:R-:W-:Y:S05]  /*0670*/  BSYNC.RECONVERGENT B0 ;  /* 0x0000000000007941 */ /* 0x000fea0003800200 */
.L_x_0:
[----:B------:R-:W-:Y:S01]  /*0680*/  STG.E desc[UR4][R2.64], R7 ;  /* 0x0000000702007986 */ /* 0x000fe2000c101904 */
[----:B------:R-:W-:Y:S05]  /*0690*/  EXIT ;  /* 0x000000000000794d */ /* 0x000fea0003800000 */
.L_x_2:
[----:B------:R-:W-:-:S00]  /*06a0*/  BRA `(.L_x_2) ;  /* 0xfffffffc00fc7947 */ /* 0x000fc0000383ffff */
[----:B------:R-:W-:-:S00]  /*06b0*/  NOP ;  /* 0x0000000000007918 */ /* 0x000fc00000000000 */
        /* <DEDUP_REMOVED lines=12> */
.L_x_3:


//--------------------- .nv.shared.reserved.0     --------------------------
	.section	.nv.shared.reserved.0,"aw",@nobits
	.weak		__nv_reservedSMEM_offset_0_alias
	.size		__nv_reservedSMEM_offset_0_alias, 0, 64
	.other		__nv_reservedSMEM_offset_0_alias,@"STO_CUDA_RESERVED_SHARED STV_DEFAULT"
__nv_reservedSMEM_offset_0_alias:
	.zero		0
	.zero		64


//--------------------- .nv.constant0._Z11powerKernelPfif --------------------------
	.section	.nv.constant0._Z11powerKernelPfif,"a",@progbits
	.sectionflags	@""
	.align	4
.nv.constant0._Z11powerKernelPfif:
	.zero		912


//--------------------- SYMBOLS --------------------------

	.type		.nv.reservedSmem.offset0,@object
	.size		.nv.reservedSmem.offset0,0x4
